//
// Generated by NVIDIA NVVM Compiler
//
// Compiler Build ID: CL-36424714
// Cuda compilation tools, release 13.0, V13.0.88
// Based on NVVM 20.0.0
//

.version 9.0
.target sm_100
.address_size 64

	// .globl	_Z5kmainPVj
.global .align 4 .u32 flag;

.visible .entry _Z5kmainPVj(
	.param .u64 .ptr .align 1 _Z5kmainPVj_param_0
)
{
	.reg .pred 	%p<3>;
	.reg .b32 	%r<7>;
	.reg .b64 	%rd<3>;

	ld.param.u64 	%rd2, [_Z5kmainPVj_param_0];
	cvta.to.global.u64 	%rd1, %rd2;
	mov.u32 	%r1, %ctaid.x;
	setp.eq.s32 	%p1, %r1, 0;
	@%p1 bra 	$L__BB0_1;
	bra.uni 	$L__BB0_2;
$L__BB0_1:
	mov.b32 	%r5, 1;
	st.volatile.global.u32 	[%rd1], %r5;
	membar.cta;
	atom.global.exch.b32 	%r6, [flag], 1;
	bra.uni 	$L__BB0_4;
$L__BB0_2:
	atom.global.exch.b32 	%r2, [flag], 0;
	setp.eq.s32 	%p2, %r2, 0;
	@%p2 bra 	$L__BB0_2;
	ld.volatile.global.u32 	%r3, [%rd1];
	atom.global.exch.b32 	%r4, [flag], %r3;
$L__BB0_4:
	ret;

}


// ===== COMPILED SASS (sm_100) =====

	.target	sm_100

	.elftype	@"ET_EXEC"


//--------------------- .note.nv.tkinfo           --------------------------
	.section	.note.nv.tkinfo,"",@"SHT_NOTE"
	.sectionflags	@"SHF_NOTE_NV_TKINFO"
	.tkinfo
        /*0018*/ 	.word	0x00000002
        /*0030*/ 	.string	""
        /*0030*/ 	.string	"ptxas"
        /*0030*/ 	.string	"Cuda compilation tools, release 13.0, V13.0.88"
        /*0030*/ 	.string	"Build cuda_13.0.r13.0/compiler.36424714_0"
        /*0030*/ 	.string	"-arch sm_100 -m 64 "



//--------------------- .note.nv.cuinfo           --------------------------
	.section	.note.nv.cuinfo,"",@"SHT_NOTE"
	.sectionflags	@"SHF_NOTE_NV_CUINFO"
        /*0018*/ 	.short	0x0002
        /*001a*/ 	.short	0x0064
        /*001c*/ 	.short	0x0082
	.zero		2


//--------------------- .nv.info                  --------------------------
	.section	.nv.info,"",@"SHT_CUDA_INFO"
	.align	4


	//----- nvinfo : EIATTR_REGCOUNT
	.align		4
        /*0000*/ 	.byte	0x04, 0x2f
        /*0002*/ 	.short	(.L_2 - .L_1)
	.align		4
.L_1:
        /*0004*/ 	.word	index@(_Z5kmainPVj)
        /*0008*/ 	.word	0x0000000a


	//----- nvinfo : EIATTR_FRAME_SIZE
	.align		4
.L_2:
        /*000c*/ 	.byte	0x04, 0x11
        /*000e*/ 	.short	(.L_4 - .L_3)
	.align		4
.L_3:
        /*0010*/ 	.word	index@(_Z5kmainPVj)
        /*0014*/ 	.word	0x00000000


	//----- nvinfo : EIATTR_MIN_STACK_SIZE
	.align		4
.L_4:
        /*0018*/ 	.byte	0x04, 0x12
        /*001a*/ 	.short	(.L_6 - .L_5)
	.align		4
.L_5:
        /*001c*/ 	.word	index@(_Z5kmainPVj)
        /*0020*/ 	.word	0x00000000
.L_6:


//--------------------- .nv.compat                --------------------------
	.section	.nv.compat,"",@"SHT_CUDA_COMPAT_INFO"
	.align	4
        /*0000*/ 	.byte	0x02, 0x09, 0x00, 0x00, 0x02, 0x02, 0x01, 0x00, 0x02, 0x05, 0x05, 0x00, 0x03, 0x07, 0x01, 0x01
        /*0010*/ 	.byte	0x02, 0x03, 0x00, 0x00, 0x02, 0x06, 0x01, 0x00, 0x04, 0x0b, 0x08, 0x00, 0x09, 0x00, 0x00, 0x00
        /*0020*/ 	.byte	0x00, 0x00, 0x00, 0x00


//--------------------- .nv.info._Z5kmainPVj      --------------------------
	.section	.nv.info._Z5kmainPVj,"",@"SHT_CUDA_INFO"
	.sectionflags	@""
	.align	4


	//----- nvinfo : EIATTR_CUDA_API_VERSION
	.align		4
        /*0000*/ 	.byte	0x04, 0x37
        /*0002*/ 	.short	(.L_8 - .L_7)
.L_7:
        /*0004*/ 	.word	0x00000082


	//----- nvinfo : EIATTR_KPARAM_INFO
	.align		4
.L_8:
        /*0008*/ 	.byte	0x04, 0x17
        /*000a*/ 	.short	(.L_10 - .L_9)
.L_9:
        /*000c*/ 	.word	0x00000000
        /*0010*/ 	.short	0x0000
        /*0012*/ 	.short	0x0000
        /*0014*/ 	.byte	0x00, 0xf5, 0x21, 0x00


	//----- nvinfo : EIATTR_SPARSE_MMA_MASK
	.align		4
.L_10:
        /*0018*/ 	.byte	0x03, 0x50
        /*001a*/ 	.short	0x0000


	//----- nvinfo : EIATTR_MAXREG_COUNT
	.align		4
        /*001c*/ 	.byte	0x03, 0x1b
        /*001e*/ 	.short	0x00ff


	//----- nvinfo : EIATTR_MERCURY_ISA_VERSION
	.align		4
        /*0020*/ 	.byte	0x03, 0x5f
        /*0022*/ 	.short	0x0101


	//----- nvinfo : EIATTR_VRC_CTA_INIT_COUNT
	.align		4
        /*0024*/ 	.byte	0x02, 0x4a
	.zero		1
	.zero		1


	//----- nvinfo : EIATTR_EXIT_INSTR_OFFSETS
	.align		4
        /*0028*/ 	.byte	0x04, 0x1c
        /*002a*/ 	.short	(.L_12 - .L_11)


	//   ....[0]....
.L_11:
        /*002c*/ 	.word	0x000000f0


	//   ....[1]....
        /*0030*/ 	.word	0x00000160


	//----- nvinfo : EIATTR_CRS_STACK_SIZE
	.align		4
.L_12:
        /*0034*/ 	.byte	0x04, 0x1e
        /*0036*/ 	.short	(.L_14 - .L_13)
.L_13:
        /*0038*/ 	.word	0x00000000


	//----- nvinfo : EIATTR_CBANK_PARAM_SIZE
	.align		4
.L_14:
        /*003c*/ 	.byte	0x03, 0x19
        /*003e*/ 	.short	0x0008


	//----- nvinfo : EIATTR_PARAM_CBANK
	.align		4
        /*0040*/ 	.byte	0x04, 0x0a
        /*0042*/ 	.short	(.L_16 - .L_15)
	.align		4
.L_15:
        /*0044*/ 	.word	index@(.nv.constant0._Z5kmainPVj)
        /*0048*/ 	.short	0x0380
        /*004a*/ 	.short	0x0008


	//----- nvinfo : EIATTR_SW_WAR
	.align		4
.L_16:
        /*004c*/ 	.byte	0x04, 0x36
        /*004e*/ 	.short	(.L_18 - .L_17)
.L_17:
        /*0050*/ 	.word	0x00000008
.L_18:


//--------------------- .nv.callgraph             --------------------------
	.section	.nv.callgraph,"",@"SHT_CUDA_CALLGRAPH"
	.align	4
	.sectionentsize	8
	.align		4
        /*0000*/ 	.word	0x00000000
	.align		4
        /*0004*/ 	.word	0xffffffff
	.align		4
        /*0008*/ 	.word	0x00000000
	.align		4
        /*000c*/ 	.word	0xfffffffe
	.align		4
        /*0010*/ 	.word	0x00000000
	.align		4
        /*0014*/ 	.word	0xfffffffd
	.align		4
        /*0018*/ 	.word	0x00000000
	.align		4
        /*001c*/ 	.word	0xfffffffc


//--------------------- .nv.constant4             --------------------------
	.section	.nv.constant4,"a",@progbits
	.align	8
	.align		8
.nv.constant4:
        /*0000*/ 	.dword	flag


//--------------------- .text._Z5kmainPVj         --------------------------
	.section	.text._Z5kmainPVj,"ax",@progbits
	.align	128
        .global         _Z5kmainPVj
        .type           _Z5kmainPVj,@function
        .size           _Z5kmainPVj,(.L_x_4 - _Z5kmainPVj)
        .other          _Z5kmainPVj,@"STO_CUDA_ENTRY STV_DEFAULT"
_Z5kmainPVj:
.text._Z5kmainPVj:
[----:B------:R-:W-:Y:S08]  /*0000*/  LDC R1, c[0x0][0x37c] ;  /* 0x0000df00ff017b82 */ /* 0x000ff00000000800 */
[----:B------:R-:W0:Y:S01]  /*0010*/  S2UR UR6, SR_CTAID.X ;  /* 0x00000000000679c3 */ /* 0x000e220000002500 */
[----:B------:R-:W1:Y:S01]  /*0020*/  LDCU.64 UR4, c[0x0][0x358] ;  /* 0x00006b00ff0477ac */ /* 0x000e620008000a00 */
[----:B0-----:R-:W-:-:S09]  /*0030*/  UISETP.NE.AND UP0, UPT, UR6, URZ, UPT ;  /* 0x000000ff0600728c */ /* 0x001fd2000bf05270 */
[----:B-1----:R-:W-:Y:S05]  /*0040*/  BRA.U !UP0, `(.L_x_0) ;  /* 0x00000001082c7547 */ /* 0x002fea000b800000 */
[----:B------:R-:W0:Y:S01]  /*0050*/  LDC.64 R2, c[0x4][RZ] ;  /* 0x01000000ff027b82 */ /* 0x000e220000000a00 */
[----:B------:R-:W-:Y:S01]  /*0060*/  BSSY B0, `(.L_x_1) ;  /* 0x0000005000007945 */ /* 0x000fe20003800000 */
.L_x_2:
[----:B------:R-:W-:Y:S05]  /*0070*/  YIELD ;  /* 0x0000000000007946 */ /* 0x000fea0003800000 */
[----:B0-----:R-:W2:Y:S02]  /*0080*/  ATOMG.E.EXCH.STRONG.GPU PT, R0, desc[UR4][R2.64], RZ ;  /* 0x800000ff020079a8 */ /* 0x001ea4000c1ef104 */
[----:B--2---:R-:W-:-:S13]  /*0090*/  ISETP.NE.AND P0, PT, R0, RZ, PT ;  /* 0x000000ff0000720c */ /* 0x004fda0003f05270 */
[----:B------:R-:W-:Y:S05]  /*00a0*/  @!P0 BRA `(.L_x_2) ;  /* 0xfffffffc00f08947 */ /* 0x000fea000383ffff */
[----:B------:R-:W-:Y:S05]  /*00b0*/  BSYNC B0 ;  /* 0x0000000000007941 */ /* 0x000fea0003800000 */
.L_x_1:
[----:B------:R-:W0:Y:S02]  /*00c0*/  LDC.64 R4, c[0x0][0x380] ;  /* 0x0000e000ff047b82 */ /* 0x000e240000000a00 */
[----:B0-----:R-:W2:Y:S04]  /*00d0*/  LDG.E.STRONG.SYS R5, desc[UR4][R4.64] ;  /* 0x0000000404057981 */ /* 0x001ea8000c1f5900 */
[----:B--2---:R-:W-:Y:S01]  /*00e0*/  ATOMG.E.EXCH.STRONG.GPU PT, RZ, desc[UR4][R2.64], R5 ;  /* 0x8000000502ff79a8 */ /* 0x004fe2000c1ef104 */
[----:B------:R-:W-:Y:S05]  /*00f0*/  EXIT ;  /* 0x000000000000794d */ /* 0x000fea0003800000 */
.L_x_0:
[----:B------:R-:W0:Y:S01]  /*0100*/  LDC.64 R2, c[0x0][0x380] ;  /* 0x0000e000ff027b82 */ /* 0x000e220000000a00 */
[----:B------:R-:W-:-:S07]  /*0110*/  HFMA2 R7, -RZ, RZ, 0, 5.9604644775390625e-08 ;  /* 0x00000001ff077431 */ /* 0x000fce00000001ff */
[----:B------:R-:W1:Y:S01]  /*0120*/  LDC.64 R4, c[0x4][RZ] ;  /* 0x01000000ff047b82 */ /* 0x000e620000000a00 */
[----:B0-----:R-:W-:Y:S01]  /*0130*/  STG.E.STRONG.SYS desc[UR4][R2.64], R7 ;  /* 0x0000000702007986 */ /* 0x001fe2000c115904 */
[----:B------:R1:W-:Y:S06]  /*0140*/  MEMBAR.SC.CTA ;  /* 0x0000000000007992 */ /* 0x0003ec0000000000 */
[----:B-1----:R-:W-:Y:S01]  /*0150*/  ATOMG.E.EXCH.STRONG.GPU PT, RZ, desc[UR4][R4.64], R7 ;  /* 0x8000000704ff79a8 */ /* 0x002fe2000c1ef104 */
[----:B------:R-:W-:Y:S05]  /*0160*/  EXIT ;  /* 0x000000000000794d */ /* 0x000fea0003800000 */
.L_x_3:
[----:B------:R-:W-:-:S00]  /*0170*/  BRA `(.L_x_3) ;  /* 0xfffffffc00fc7947 */ /* 0x000fc0000383ffff */
[----:B------:R-:W-:-:S00]  /*0180*/  NOP ;  /* 0x0000000000007918 */ /* 0x000fc00000000000 */
[----:B------:R-:W-:-:S00]  /*0190*/  NOP ;  /* 0x0000000000007918 */ /* 0x000fc00000000000 */
[----:B------:R-:W-:-:S00]  /*01a0*/  NOP ;  /* 0x0000000000007918 */ /* 0x000fc00000000000 */
[----:B------:R-:W-:-:S00]  /*01b0*/  NOP ;  /* 0x0000000000007918 */ /* 0x000fc00000000000 */
[----:B------:R-:W-:-:S00]  /*01c0*/  NOP ;  /* 0x0000000000007918 */ /* 0x000fc00000000000 */
[----:B------:R-:W-:-:S00]  /*01d0*/  NOP ;  /* 0x0000000000007918 */ /* 0x000fc00000000000 */
[----:B------:R-:W-:-:S00]  /*01e0*/  NOP ;  /* 0x0000000000007918 */ /* 0x000fc00000000000 */
[----:B------:R-:W-:-:S00]  /*01f0*/  NOP ;  /* 0x0000000000007918 */ /* 0x000fc00000000000 */
.L_x_4:


//--------------------- .nv.shared.reserved.0     --------------------------
	.section	.nv.shared.reserved.0,"aw",@nobits
	.weak		__nv_reservedSMEM_offset_0_alias
	.size		__nv_reservedSMEM_offset_0_alias, 0, 64
	.other		__nv_reservedSMEM_offset_0_alias,@"STO_CUDA_RESERVED_SHARED STV_DEFAULT"
__nv_reservedSMEM_offset_0_alias:
	.zero		0
	.zero		64


//--------------------- .nv.global                --------------------------
	.section	.nv.global,"aw",@nobits
	.align	4
.nv.global:
	.type		flag,@object
	.size		flag,(.L_0 - flag)
flag:
	.zero		4
.L_0:


//--------------------- .nv.constant0._Z5kmainPVj --------------------------
	.section	.nv.constant0._Z5kmainPVj,"a",@progbits
	.sectionflags	@""
	.align	4
.nv.constant0._Z5kmainPVj:
	.zero		904


//--------------------- SYMBOLS --------------------------

	.type		.nv.reservedSmem.offset0,@object
	.size		.nv.reservedSmem.offset0,0x4
